//
// Generated by NVIDIA NVVM Compiler
//
// Compiler Build ID: CL-36424714
// Cuda compilation tools, release 13.0, V13.0.88
// Based on NVVM 20.0.0
//

.version 9.0
.target sm_100
.address_size 64

	// .globl	_Z10Leaky_ReLUPfS_i

.visible .entry _Z10Leaky_ReLUPfS_i(
	.param .u64 .ptr .align 1 _Z10Leaky_ReLUPfS_i_param_0,
	.param .u64 .ptr .align 1 _Z10Leaky_ReLUPfS_i_param_1,
	.param .u32 _Z10Leaky_ReLUPfS_i_param_2
)
{
	.reg .pred 	%p<2>;
	.reg .b32 	%r<5>;
	.reg .b32 	%f<4>;
	.reg .b64 	%rd<8>;

	ld.param.u64 	%rd1, [_Z10Leaky_ReLUPfS_i_param_0];
	ld.param.u64 	%rd2, [_Z10Leaky_ReLUPfS_i_param_1];
	mov.u32 	%r2, %ntid.x;
	mov.u32 	%r3, %ctaid.x;
	mov.u32 	%r4, %tid.x;
	mad.lo.s32 	%r1, %r2, %r3, %r4;
	setp.gt.s32 	%p1, %r1, 1023;
	@%p1 bra 	$L__BB0_2;
	cvta.to.global.u64 	%rd3, %rd1;
	cvta.to.global.u64 	%rd4, %rd2;
	mul.wide.s32 	%rd5, %r1, 4;
	add.s64 	%rd6, %rd3, %rd5;
	ld.global.f32 	%f1, [%rd6];
	mul.f32 	%f2, %f1, 0f3C23D70A;
	max.f32 	%f3, %f2, %f1;
	add.s64 	%rd7, %rd4, %rd5;
	st.global.f32 	[%rd7], %f3;
$L__BB0_2:
	ret;

}


// ===== COMPILED SASS (sm_100) =====

	.target	sm_100

	.elftype	@"ET_EXEC"


//--------------------- .note.nv.tkinfo           --------------------------
	.section	.note.nv.tkinfo,"",@"SHT_NOTE"
	.sectionflags	@"SHF_NOTE_NV_TKINFO"
	.tkinfo
        /*0018*/ 	.word	0x00000002
        /*0030*/ 	.string	""
        /*0030*/ 	.string	"ptxas"
        /*0030*/ 	.string	"Cuda compilation tools, release 13.0, V13.0.88"
        /*0030*/ 	.string	"Build cuda_13.0.r13.0/compiler.36424714_0"
        /*0030*/ 	.string	"-arch sm_100 -m 64 "



//--------------------- .note.nv.cuinfo           --------------------------
	.section	.note.nv.cuinfo,"",@"SHT_NOTE"
	.sectionflags	@"SHF_NOTE_NV_CUINFO"
        /*0018*/ 	.short	0x0002
        /*001a*/ 	.short	0x0064
        /*001c*/ 	.short	0x0082
	.zero		2


//--------------------- .nv.info                  --------------------------
	.section	.nv.info,"",@"SHT_CUDA_INFO"
	.align	4


	//----- nvinfo : EIATTR_REGCOUNT
	.align		4
        /*0000*/ 	.byte	0x04, 0x2f
        /*0002*/ 	.short	(.L_1 - .L_0)
	.align		4
.L_0:
        /*0004*/ 	.word	index@(_Z10Leaky_ReLUPfS_i)
        /*0008*/ 	.word	0x0000000c


	//----- nvinfo : EIATTR_FRAME_SIZE
	.align		4
.L_1:
        /*000c*/ 	.byte	0x04, 0x11
        /*000e*/ 	.short	(.L_3 - .L_2)
	.align		4
.L_2:
        /*0010*/ 	.word	index@(_Z10Leaky_ReLUPfS_i)
        /*0014*/ 	.word	0x00000000


	//----- nvinfo : EIATTR_MIN_STACK_SIZE
	.align		4
.L_3:
        /*0018*/ 	.byte	0x04, 0x12
        /*001a*/ 	.short	(.L_5 - .L_4)
	.align		4
.L_4:
        /*001c*/ 	.word	index@(_Z10Leaky_ReLUPfS_i)
        /*0020*/ 	.word	0x00000000
.L_5:


//--------------------- .nv.compat                --------------------------
	.section	.nv.compat,"",@"SHT_CUDA_COMPAT_INFO"
	.align	4
        /*0000*/ 	.byte	0x02, 0x09, 0x00, 0x00, 0x02, 0x02, 0x01, 0x00, 0x02, 0x05, 0x05, 0x00, 0x03, 0x07, 0x01, 0x01
        /*0010*/ 	.byte	0x02, 0x03, 0x00, 0x00, 0x02, 0x06, 0x01, 0x00, 0x04, 0x0b, 0x08, 0x00, 0x09, 0x00, 0x00, 0x00
        /*0020*/ 	.byte	0x00, 0x00, 0x00, 0x00


//--------------------- .nv.info._Z10Leaky_ReLUPfS_i --------------------------
	.section	.nv.info._Z10Leaky_ReLUPfS_i,"",@"SHT_CUDA_INFO"
	.sectionflags	@""
	.align	4


	//----- nvinfo : EIATTR_CUDA_API_VERSION
	.align		4
        /*0000*/ 	.byte	0x04, 0x37
        /*0002*/ 	.short	(.L_7 - .L_6)
.L_6:
        /*0004*/ 	.word	0x00000082


	//----- nvinfo : EIATTR_KPARAM_INFO
	.align		4
.L_7:
        /*0008*/ 	.byte	0x04, 0x17
        /*000a*/ 	.short	(.L_9 - .L_8)
.L_8:
        /*000c*/ 	.word	0x00000000
        /*0010*/ 	.short	0x0002
        /*0012*/ 	.short	0x0010
        /*0014*/ 	.byte	0x00, 0xf0, 0x11, 0x00


	//----- nvinfo : EIATTR_KPARAM_INFO
	.align		4
.L_9:
        /*0018*/ 	.byte	0x04, 0x17
        /*001a*/ 	.short	(.L_11 - .L_10)
.L_10:
        /*001c*/ 	.word	0x00000000
        /*0020*/ 	.short	0x0001
        /*0022*/ 	.short	0x0008
        /*0024*/ 	.byte	0x00, 0xf5, 0x21, 0x00


	//----- nvinfo : EIATTR_KPARAM_INFO
	.align		4
.L_11:
        /*0028*/ 	.byte	0x04, 0x17
        /*002a*/ 	.short	(.L_13 - .L_12)
.L_12:
        /*002c*/ 	.word	0x00000000
        /*0030*/ 	.short	0x0000
        /*0032*/ 	.short	0x0000
        /*0034*/ 	.byte	0x00, 0xf5, 0x21, 0x00


	//----- nvinfo : EIATTR_SPARSE_MMA_MASK
	.align		4
.L_13:
        /*0038*/ 	.byte	0x03, 0x50
        /*003a*/ 	.short	0x0000


	//----- nvinfo : EIATTR_MAXREG_COUNT
	.align		4
        /*003c*/ 	.byte	0x03, 0x1b
        /*003e*/ 	.short	0x00ff


	//----- nvinfo : EIATTR_MERCURY_ISA_VERSION
	.align		4
        /*0040*/ 	.byte	0x03, 0x5f
        /*0042*/ 	.short	0x0101


	//----- nvinfo : EIATTR_VRC_CTA_INIT_COUNT
	.align		4
        /*0044*/ 	.byte	0x02, 0x4a
	.zero		1
	.zero		1


	//----- nvinfo : EIATTR_EXIT_INSTR_OFFSETS
	.align		4
        /*0048*/ 	.byte	0x04, 0x1c
        /*004a*/ 	.short	(.L_15 - .L_14)


	//   ....[0]....
.L_14:
        /*004c*/ 	.word	0x00000060


	//   ....[1]....
        /*0050*/ 	.word	0x00000100


	//----- nvinfo : EIATTR_CBANK_PARAM_SIZE
	.align		4
.L_15:
        /*0054*/ 	.byte	0x03, 0x19
        /*0056*/ 	.short	0x0014


	//----- nvinfo : EIATTR_PARAM_CBANK
	.align		4
        /*0058*/ 	.byte	0x04, 0x0a
        /*005a*/ 	.short	(.L_17 - .L_16)
	.align		4
.L_16:
        /*005c*/ 	.word	index@(.nv.constant0._Z10Leaky_ReLUPfS_i)
        /*0060*/ 	.short	0x0380
        /*0062*/ 	.short	0x0014


	//----- nvinfo : EIATTR_SW_WAR
	.align		4
.L_17:
        /*0064*/ 	.byte	0x04, 0x36
        /*0066*/ 	.short	(.L_19 - .L_18)
.L_18:
        /*0068*/ 	.word	0x00000008
.L_19:


//--------------------- .nv.callgraph             --------------------------
	.section	.nv.callgraph,"",@"SHT_CUDA_CALLGRAPH"
	.align	4
	.sectionentsize	8
	.align		4
        /*0000*/ 	.word	0x00000000
	.align		4
        /*0004*/ 	.word	0xffffffff
	.align		4
        /*0008*/ 	.word	0x00000000
	.align		4
        /*000c*/ 	.word	0xfffffffe
	.align		4
        /*0010*/ 	.word	0x00000000
	.align		4
        /*0014*/ 	.word	0xfffffffd
	.align		4
        /*0018*/ 	.word	0x00000000
	.align		4
        /*001c*/ 	.word	0xfffffffc


//--------------------- .text._Z10Leaky_ReLUPfS_i --------------------------
	.section	.text._Z10Leaky_ReLUPfS_i,"ax",@progbits
	.align	128
        .global         _Z10Leaky_ReLUPfS_i
        .type           _Z10Leaky_ReLUPfS_i,@function
        .size           _Z10Leaky_ReLUPfS_i,(.L_x_1 - _Z10Leaky_ReLUPfS_i)
        .other          _Z10Leaky_ReLUPfS_i,@"STO_CUDA_ENTRY STV_DEFAULT"
_Z10Leaky_ReLUPfS_i:
.text._Z10Leaky_ReLUPfS_i:
[----:B------:R-:W-:Y:S01]  /*0000*/  LDC R1, c[0x0][0x37c] ;  /* 0x0000df00ff017b82 */ /* 0x000fe20000000800 */
[----:B------:R-:W0:Y:S01]  /*0010*/  S2R R7, SR_CTAID.X ;  /* 0x0000000000077919 */ /* 0x000e220000002500 */
[----:B------:R-:W0:Y:S01]  /*0020*/  LDCU UR4, c[0x0][0x360] ;  /* 0x00006c00ff0477ac */ /* 0x000e220008000800 */
[----:B------:R-:W0:Y:S02]  /*0030*/  S2R R0, SR_TID.X ;  /* 0x0000000000007919 */ /* 0x000e240000002100 */
[----:B0-----:R-:W-:-:S05]  /*0040*/  IMAD R7, R7, UR4, R0 ;  /* 0x0000000407077c24 */ /* 0x001fca000f8e0200 */
[----:B------:R-:W-:-:S13]  /*0050*/  ISETP.GT.AND P0, PT, R7, 0x3ff, PT ;  /* 0x000003ff0700780c */ /* 0x000fda0003f04270 */
[----:B------:R-:W-:Y:S05]  /*0060*/  @P0 EXIT ;  /* 0x000000000000094d */ /* 0x000fea0003800000 */
[----:B------:R-:W0:Y:S01]  /*0070*/  LDC.64 R2, c[0x0][0x380] ;  /* 0x0000e000ff027b82 */ /* 0x000e220000000a00 */
[----:B------:R-:W1:Y:S07]  /*0080*/  LDCU.64 UR4, c[0x0][0x358] ;  /* 0x00006b00ff0477ac */ /* 0x000e6e0008000a00 */
[----:B------:R-:W2:Y:S01]  /*0090*/  LDC.64 R4, c[0x0][0x388] ;  /* 0x0000e200ff047b82 */ /* 0x000ea20000000a00 */
[----:B0-----:R-:W-:-:S06]  /*00a0*/  IMAD.WIDE R2, R7, 0x4, R2 ;  /* 0x0000000407027825 */ /* 0x001fcc00078e0202 */
[----:B-1----:R-:W3:Y:S01]  /*00b0*/  LDG.E R2, desc[UR4][R2.64] ;  /* 0x0000000402027981 */ /* 0x002ee2000c1e1900 */
[----:B--2---:R-:W-:-:S04]  /*00c0*/  IMAD.WIDE R4, R7, 0x4, R4 ;  /* 0x0000000407047825 */ /* 0x004fc800078e0204 */
[----:B---3--:R-:W-:-:S05]  /*00d0*/  FMUL R9, R2, 0.0099999997764825820923 ;  /* 0x3c23d70a02097820 */ /* 0x008fca0000400000 */
[----:B------:R-:W-:-:S05]  /*00e0*/  FMNMX R9, R2, R9, !PT ;  /* 0x0000000902097209 */ /* 0x000fca0007800000 */
[----:B------:R-:W-:Y:S01]  /*00f0*/  STG.E desc[UR4][R4.64], R9 ;  /* 0x0000000904007986 */ /* 0x000fe2000c101904 */
[----:B------:R-:W-:Y:S05]  /*0100*/  EXIT ;  /* 0x000000000000794d */ /* 0x000fea0003800000 */
.L_x_0:
[----:B------:R-:W-:-:S00]  /*0110*/  BRA `(.L_x_0) ;  /* 0xfffffffc00fc7947 */ /* 0x000fc0000383ffff */
[----:B------:R-:W-:-:S00]  /*0120*/  NOP ;  /* 0x0000000000007918 */ /* 0x000fc00000000000 */
        /* <DEDUP_REMOVED lines=13> */
.L_x_1:


//--------------------- .nv.shared.reserved.0     --------------------------
	.section	.nv.shared.reserved.0,"aw",@nobits
	.weak		__nv_reservedSMEM_offset_0_alias
	.size		__nv_reservedSMEM_offset_0_alias, 0, 64
	.other		__nv_reservedSMEM_offset_0_alias,@"STO_CUDA_RESERVED_SHARED STV_DEFAULT"
__nv_reservedSMEM_offset_0_alias:
	.zero		0
	.zero		64


//--------------------- .nv.constant0._Z10Leaky_ReLUPfS_i --------------------------
	.section	.nv.constant0._Z10Leaky_ReLUPfS_i,"a",@progbits
	.sectionflags	@""
	.align	4
.nv.constant0._Z10Leaky_ReLUPfS_i:
	.zero		916


//--------------------- SYMBOLS --------------------------

	.type		.nv.reservedSmem.offset0,@object
	.size		.nv.reservedSmem.offset0,0x4
